//
// Generated by NVIDIA NVVM Compiler
//
// Compiler Build ID: CL-36424714
// Cuda compilation tools, release 13.0, V13.0.88
// Based on NVVM 20.0.0
//

.version 9.0
.target sm_100
.address_size 64

	// .globl	_ZN3cub18CUB_300001_SM_10006detail11EmptyKernelIvEEvv
.global .align 1 .b8 _ZN39_INTERNAL_b119660a_4_k_cu_377210e7_68584cuda3std3__45__cpo5beginE[1];
.global .align 1 .b8 _ZN39_INTERNAL_b119660a_4_k_cu_377210e7_68584cuda3std3__45__cpo3endE[1];
.global .align 1 .b8 _ZN39_INTERNAL_b119660a_4_k_cu_377210e7_68584cuda3std3__45__cpo6cbeginE[1];
.global .align 1 .b8 _ZN39_INTERNAL_b119660a_4_k_cu_377210e7_68584cuda3std3__45__cpo4cendE[1];
.global .align 1 .b8 _ZN39_INTERNAL_b119660a_4_k_cu_377210e7_68584cuda3std3__45__cpo6rbeginE[1];
.global .align 1 .b8 _ZN39_INTERNAL_b119660a_4_k_cu_377210e7_68584cuda3std3__45__cpo4rendE[1];
.global .align 1 .b8 _ZN39_INTERNAL_b119660a_4_k_cu_377210e7_68584cuda3std3__45__cpo7crbeginE[1];
.global .align 1 .b8 _ZN39_INTERNAL_b119660a_4_k_cu_377210e7_68584cuda3std3__45__cpo5crendE[1];
.global .align 1 .b8 _ZN39_INTERNAL_b119660a_4_k_cu_377210e7_68584cuda3std3__441_GLOBAL__N__b119660a_4_k_cu_377210e7_68586ignoreE[1];
.global .align 1 .b8 _ZN39_INTERNAL_b119660a_4_k_cu_377210e7_68584cuda3std3__419piecewise_constructE[1];
.global .align 1 .b8 _ZN39_INTERNAL_b119660a_4_k_cu_377210e7_68584cuda3std3__48in_placeE[1];
.global .align 1 .b8 _ZN39_INTERNAL_b119660a_4_k_cu_377210e7_68584cuda3std3__420unreachable_sentinelE[1];
.global .align 1 .b8 _ZN39_INTERNAL_b119660a_4_k_cu_377210e7_68584cuda3std3__47nulloptE[1];
.global .align 1 .b8 _ZN39_INTERNAL_b119660a_4_k_cu_377210e7_68584cuda3std3__48unexpectE[1];
.global .align 1 .b8 _ZN39_INTERNAL_b119660a_4_k_cu_377210e7_68584cuda3std6ranges3__45__cpo4swapE[1];
.global .align 1 .b8 _ZN39_INTERNAL_b119660a_4_k_cu_377210e7_68584cuda3std6ranges3__45__cpo9iter_moveE[1];
.global .align 1 .b8 _ZN39_INTERNAL_b119660a_4_k_cu_377210e7_68584cuda3std6ranges3__45__cpo5beginE[1];
.global .align 1 .b8 _ZN39_INTERNAL_b119660a_4_k_cu_377210e7_68584cuda3std6ranges3__45__cpo3endE[1];
.global .align 1 .b8 _ZN39_INTERNAL_b119660a_4_k_cu_377210e7_68584cuda3std6ranges3__45__cpo6cbeginE[1];
.global .align 1 .b8 _ZN39_INTERNAL_b119660a_4_k_cu_377210e7_68584cuda3std6ranges3__45__cpo4cendE[1];
.global .align 1 .b8 _ZN39_INTERNAL_b119660a_4_k_cu_377210e7_68584cuda3std6ranges3__45__cpo7advanceE[1];
.global .align 1 .b8 _ZN39_INTERNAL_b119660a_4_k_cu_377210e7_68584cuda3std6ranges3__45__cpo9iter_swapE[1];
.global .align 1 .b8 _ZN39_INTERNAL_b119660a_4_k_cu_377210e7_68584cuda3std6ranges3__45__cpo4nextE[1];
.global .align 1 .b8 _ZN39_INTERNAL_b119660a_4_k_cu_377210e7_68584cuda3std6ranges3__45__cpo4prevE[1];
.global .align 1 .b8 _ZN39_INTERNAL_b119660a_4_k_cu_377210e7_68584cuda3std6ranges3__45__cpo4dataE[1];
.global .align 1 .b8 _ZN39_INTERNAL_b119660a_4_k_cu_377210e7_68584cuda3std6ranges3__45__cpo5cdataE[1];
.global .align 1 .b8 _ZN39_INTERNAL_b119660a_4_k_cu_377210e7_68584cuda3std6ranges3__45__cpo4sizeE[1];
.global .align 1 .b8 _ZN39_INTERNAL_b119660a_4_k_cu_377210e7_68584cuda3std6ranges3__45__cpo5ssizeE[1];
.global .align 1 .b8 _ZN39_INTERNAL_b119660a_4_k_cu_377210e7_68584cuda3std6ranges3__45__cpo8distanceE[1];
.global .align 1 .b8 _ZN39_INTERNAL_b119660a_4_k_cu_377210e7_68586thrust24THRUST_300001_SM_1000_NS8cuda_cub3parE[1];
.global .align 1 .b8 _ZN39_INTERNAL_b119660a_4_k_cu_377210e7_68586thrust24THRUST_300001_SM_1000_NS8cuda_cub10par_nosyncE[1];
.global .align 1 .b8 _ZN39_INTERNAL_b119660a_4_k_cu_377210e7_68586thrust24THRUST_300001_SM_1000_NS6system6detail10sequential3seqE[1];
.global .align 1 .b8 _ZN39_INTERNAL_b119660a_4_k_cu_377210e7_68586thrust24THRUST_300001_SM_1000_NS6system3cpp3parE[1];
.global .align 1 .b8 _ZN39_INTERNAL_b119660a_4_k_cu_377210e7_68586thrust24THRUST_300001_SM_1000_NS12placeholders2_1E[1];
.global .align 1 .b8 _ZN39_INTERNAL_b119660a_4_k_cu_377210e7_68586thrust24THRUST_300001_SM_1000_NS12placeholders2_2E[1];
.global .align 1 .b8 _ZN39_INTERNAL_b119660a_4_k_cu_377210e7_68586thrust24THRUST_300001_SM_1000_NS12placeholders2_3E[1];
.global .align 1 .b8 _ZN39_INTERNAL_b119660a_4_k_cu_377210e7_68586thrust24THRUST_300001_SM_1000_NS12placeholders2_4E[1];
.global .align 1 .b8 _ZN39_INTERNAL_b119660a_4_k_cu_377210e7_68586thrust24THRUST_300001_SM_1000_NS12placeholders2_5E[1];
.global .align 1 .b8 _ZN39_INTERNAL_b119660a_4_k_cu_377210e7_68586thrust24THRUST_300001_SM_1000_NS12placeholders2_6E[1];
.global .align 1 .b8 _ZN39_INTERNAL_b119660a_4_k_cu_377210e7_68586thrust24THRUST_300001_SM_1000_NS12placeholders2_7E[1];
.global .align 1 .b8 _ZN39_INTERNAL_b119660a_4_k_cu_377210e7_68586thrust24THRUST_300001_SM_1000_NS12placeholders2_8E[1];
.global .align 1 .b8 _ZN39_INTERNAL_b119660a_4_k_cu_377210e7_68586thrust24THRUST_300001_SM_1000_NS12placeholders2_9E[1];
.global .align 1 .b8 _ZN39_INTERNAL_b119660a_4_k_cu_377210e7_68586thrust24THRUST_300001_SM_1000_NS12placeholders3_10E[1];
.global .align 1 .b8 _ZN39_INTERNAL_b119660a_4_k_cu_377210e7_68586thrust24THRUST_300001_SM_1000_NS3seqE[1];
.global .align 1 .b8 _ZN39_INTERNAL_b119660a_4_k_cu_377210e7_68586thrust24THRUST_300001_SM_1000_NS6deviceE[1];

.visible .entry _ZN3cub18CUB_300001_SM_10006detail11EmptyKernelIvEEvv()
{


	ret;

}


// ===== COMPILED SASS (sm_100) =====

	.target	sm_100

	.elftype	@"ET_EXEC"


//--------------------- .note.nv.tkinfo           --------------------------
	.section	.note.nv.tkinfo,"",@"SHT_NOTE"
	.sectionflags	@"SHF_NOTE_NV_TKINFO"
	.tkinfo
        /*0018*/ 	.word	0x00000002
        /*0030*/ 	.string	""
        /*0030*/ 	.string	"ptxas"
        /*0030*/ 	.string	"Cuda compilation tools, release 13.0, V13.0.88"
        /*0030*/ 	.string	"Build cuda_13.0.r13.0/compiler.36424714_0"
        /*0030*/ 	.string	"-arch sm_100 -m 64 "



//--------------------- .note.nv.cuinfo           --------------------------
	.section	.note.nv.cuinfo,"",@"SHT_NOTE"
	.sectionflags	@"SHF_NOTE_NV_CUINFO"
        /*0018*/ 	.short	0x0002
        /*001a*/ 	.short	0x0064
        /*001c*/ 	.short	0x0082
	.zero		2


//--------------------- .nv.info                  --------------------------
	.section	.nv.info,"",@"SHT_CUDA_INFO"
	.align	4


	//----- nvinfo : EIATTR_REGCOUNT
	.align		4
        /*0000*/ 	.byte	0x04, 0x2f
        /*0002*/ 	.short	(.L_46 - .L_45)
	.align		4
.L_45:
        /*0004*/ 	.word	index@(_ZN3cub18CUB_300001_SM_10006detail11EmptyKernelIvEEvv)
        /*0008*/ 	.word	0x00000004


	//----- nvinfo : EIATTR_FRAME_SIZE
	.align		4
.L_46:
        /*000c*/ 	.byte	0x04, 0x11
        /*000e*/ 	.short	(.L_48 - .L_47)
	.align		4
.L_47:
        /*0010*/ 	.word	index@(_ZN3cub18CUB_300001_SM_10006detail11EmptyKernelIvEEvv)
        /*0014*/ 	.word	0x00000000


	//----- nvinfo : EIATTR_MIN_STACK_SIZE
	.align		4
.L_48:
        /*0018*/ 	.byte	0x04, 0x12
        /*001a*/ 	.short	(.L_50 - .L_49)
	.align		4
.L_49:
        /*001c*/ 	.word	index@(_ZN3cub18CUB_300001_SM_10006detail11EmptyKernelIvEEvv)
        /*0020*/ 	.word	0x00000000
.L_50:


//--------------------- .nv.compat                --------------------------
	.section	.nv.compat,"",@"SHT_CUDA_COMPAT_INFO"
	.align	4
        /*0000*/ 	.byte	0x02, 0x09, 0x00, 0x00, 0x02, 0x02, 0x01, 0x00, 0x02, 0x05, 0x05, 0x00, 0x03, 0x07, 0x01, 0x01
        /*0010*/ 	.byte	0x02, 0x03, 0x00, 0x00, 0x02, 0x06, 0x01, 0x00, 0x04, 0x0b, 0x08, 0x00, 0x09, 0x00, 0x00, 0x00
        /*0020*/ 	.byte	0x00, 0x00, 0x00, 0x00


//--------------------- .nv.info._ZN3cub18CUB_300001_SM_10006detail11EmptyKernelIvEEvv --------------------------
	.section	.nv.info._ZN3cub18CUB_300001_SM_10006detail11EmptyKernelIvEEvv,"",@"SHT_CUDA_INFO"
	.sectionflags	@""
	.align	4


	//----- nvinfo : EIATTR_CUDA_API_VERSION
	.align		4
        /*0000*/ 	.byte	0x04, 0x37
        /*0002*/ 	.short	(.L_52 - .L_51)
.L_51:
        /*0004*/ 	.word	0x00000082


	//----- nvinfo : EIATTR_SPARSE_MMA_MASK
	.align		4
.L_52:
        /*0008*/ 	.byte	0x03, 0x50
        /*000a*/ 	.short	0x0000


	//----- nvinfo : EIATTR_MAXREG_COUNT
	.align		4
        /*000c*/ 	.byte	0x03, 0x1b
        /*000e*/ 	.short	0x00ff


	//----- nvinfo : EIATTR_MERCURY_ISA_VERSION
	.align		4
        /*0010*/ 	.byte	0x03, 0x5f
        /*0012*/ 	.short	0x0101


	//----- nvinfo : EIATTR_VRC_CTA_INIT_COUNT
	.align		4
        /*0014*/ 	.byte	0x02, 0x4a
	.zero		1
	.zero		1


	//----- nvinfo : EIATTR_EXIT_INSTR_OFFSETS
	.align		4
        /*0018*/ 	.byte	0x04, 0x1c
        /*001a*/ 	.short	(.L_54 - .L_53)


	//   ....[0]....
.L_53:
        /*001c*/ 	.word	0x00000010


	//----- nvinfo : EIATTR_SW_WAR
	.align		4
.L_54:
        /*0020*/ 	.byte	0x04, 0x36
        /*0022*/ 	.short	(.L_56 - .L_55)
.L_55:
        /*0024*/ 	.word	0x00000008
.L_56:


//--------------------- .nv.callgraph             --------------------------
	.section	.nv.callgraph,"",@"SHT_CUDA_CALLGRAPH"
	.align	4
	.sectionentsize	8
	.align		4
        /*0000*/ 	.word	0x00000000
	.align		4
        /*0004*/ 	.word	0xffffffff
	.align		4
        /*0008*/ 	.word	0x00000000
	.align		4
        /*000c*/ 	.word	0xfffffffe
	.align		4
        /*0010*/ 	.word	0x00000000
	.align		4
        /*0014*/ 	.word	0xfffffffd
	.align		4
        /*0018*/ 	.word	0x00000000
	.align		4
        /*001c*/ 	.word	0xfffffffc


//--------------------- .nv.constant4             --------------------------
	.section	.nv.constant4,"a",@progbits
	.align	8
	.align		8
.nv.constant4:
        /*0000*/ 	.dword	_ZN39_INTERNAL_b119660a_4_k_cu_377210e7_70714cuda3std3__45__cpo5beginE
	.align		8
        /*0008*/ 	.dword	_ZN39_INTERNAL_b119660a_4_k_cu_377210e7_70714cuda3std3__45__cpo3endE
	.align		8
        /*0010*/ 	.dword	_ZN39_INTERNAL_b119660a_4_k_cu_377210e7_70714cuda3std3__45__cpo6cbeginE
	.align		8
        /*0018*/ 	.dword	_ZN39_INTERNAL_b119660a_4_k_cu_377210e7_70714cuda3std3__45__cpo4cendE
	.align		8
        /*0020*/ 	.dword	_ZN39_INTERNAL_b119660a_4_k_cu_377210e7_70714cuda3std3__45__cpo6rbeginE
	.align		8
        /*0028*/ 	.dword	_ZN39_INTERNAL_b119660a_4_k_cu_377210e7_70714cuda3std3__45__cpo4rendE
	.align		8
        /*0030*/ 	.dword	_ZN39_INTERNAL_b119660a_4_k_cu_377210e7_70714cuda3std3__45__cpo7crbeginE
	.align		8
        /*0038*/ 	.dword	_ZN39_INTERNAL_b119660a_4_k_cu_377210e7_70714cuda3std3__45__cpo5crendE
	.align		8
        /*0040*/ 	.dword	_ZN39_INTERNAL_b119660a_4_k_cu_377210e7_70714cuda3std3__441_GLOBAL__N__b119660a_4_k_cu_377210e7_70716ignoreE
	.align		8
        /*0048*/ 	.dword	_ZN39_INTERNAL_b119660a_4_k_cu_377210e7_70714cuda3std3__419piecewise_constructE
	.align		8
        /*0050*/ 	.dword	_ZN39_INTERNAL_b119660a_4_k_cu_377210e7_70714cuda3std3__48in_placeE
	.align		8
        /*0058*/ 	.dword	_ZN39_INTERNAL_b119660a_4_k_cu_377210e7_70714cuda3std3__420unreachable_sentinelE
	.align		8
        /*0060*/ 	.dword	_ZN39_INTERNAL_b119660a_4_k_cu_377210e7_70714cuda3std3__47nulloptE
	.align		8
        /*0068*/ 	.dword	_ZN39_INTERNAL_b119660a_4_k_cu_377210e7_70714cuda3std3__48unexpectE
	.align		8
        /*0070*/ 	.dword	_ZN39_INTERNAL_b119660a_4_k_cu_377210e7_70714cuda3std6ranges3__45__cpo4swapE
	.align		8
        /*0078*/ 	.dword	_ZN39_INTERNAL_b119660a_4_k_cu_377210e7_70714cuda3std6ranges3__45__cpo9iter_moveE
	.align		8
        /*0080*/ 	.dword	_ZN39_INTERNAL_b119660a_4_k_cu_377210e7_70714cuda3std6ranges3__45__cpo5beginE
	.align		8
        /*0088*/ 	.dword	_ZN39_INTERNAL_b119660a_4_k_cu_377210e7_70714cuda3std6ranges3__45__cpo3endE
	.align		8
        /*0090*/ 	.dword	_ZN39_INTERNAL_b119660a_4_k_cu_377210e7_70714cuda3std6ranges3__45__cpo6cbeginE
	.align		8
        /*0098*/ 	.dword	_ZN39_INTERNAL_b119660a_4_k_cu_377210e7_70714cuda3std6ranges3__45__cpo4cendE
	.align		8
        /*00a0*/ 	.dword	_ZN39_INTERNAL_b119660a_4_k_cu_377210e7_70714cuda3std6ranges3__45__cpo7advanceE
	.align		8
        /*00a8*/ 	.dword	_ZN39_INTERNAL_b119660a_4_k_cu_377210e7_70714cuda3std6ranges3__45__cpo9iter_swapE
	.align		8
        /*00b0*/ 	.dword	_ZN39_INTERNAL_b119660a_4_k_cu_377210e7_70714cuda3std6ranges3__45__cpo4nextE
	.align		8
        /*00b8*/ 	.dword	_ZN39_INTERNAL_b119660a_4_k_cu_377210e7_70714cuda3std6ranges3__45__cpo4prevE
	.align		8
        /*00c0*/ 	.dword	_ZN39_INTERNAL_b119660a_4_k_cu_377210e7_70714cuda3std6ranges3__45__cpo4dataE
	.align		8
        /*00c8*/ 	.dword	_ZN39_INTERNAL_b119660a_4_k_cu_377210e7_70714cuda3std6ranges3__45__cpo5cdataE
	.align		8
        /*00d0*/ 	.dword	_ZN39_INTERNAL_b119660a_4_k_cu_377210e7_70714cuda3std6ranges3__45__cpo4sizeE
	.align		8
        /*00d8*/ 	.dword	_ZN39_INTERNAL_b119660a_4_k_cu_377210e7_70714cuda3std6ranges3__45__cpo5ssizeE
	.align		8
        /*00e0*/ 	.dword	_ZN39_INTERNAL_b119660a_4_k_cu_377210e7_70714cuda3std6ranges3__45__cpo8distanceE
	.align		8
        /*00e8*/ 	.dword	_ZN39_INTERNAL_b119660a_4_k_cu_377210e7_70716thrust24THRUST_300001_SM_1000_NS8cuda_cub3parE
	.align		8
        /*00f0*/ 	.dword	_ZN39_INTERNAL_b119660a_4_k_cu_377210e7_70716thrust24THRUST_300001_SM_1000_NS8cuda_cub10par_nosyncE
	.align		8
        /*00f8*/ 	.dword	_ZN39_INTERNAL_b119660a_4_k_cu_377210e7_70716thrust24THRUST_300001_SM_1000_NS6system6detail10sequential3seqE
	.align		8
        /*0100*/ 	.dword	_ZN39_INTERNAL_b119660a_4_k_cu_377210e7_70716thrust24THRUST_300001_SM_1000_NS6system3cpp3parE
	.align		8
        /*0108*/ 	.dword	_ZN39_INTERNAL_b119660a_4_k_cu_377210e7_70716thrust24THRUST_300001_SM_1000_NS12placeholders2_1E
	.align		8
        /*0110*/ 	.dword	_ZN39_INTERNAL_b119660a_4_k_cu_377210e7_70716thrust24THRUST_300001_SM_1000_NS12placeholders2_2E
	.align		8
        /*0118*/ 	.dword	_ZN39_INTERNAL_b119660a_4_k_cu_377210e7_70716thrust24THRUST_300001_SM_1000_NS12placeholders2_3E
	.align		8
        /*0120*/ 	.dword	_ZN39_INTERNAL_b119660a_4_k_cu_377210e7_70716thrust24THRUST_300001_SM_1000_NS12placeholders2_4E
	.align		8
        /*0128*/ 	.dword	_ZN39_INTERNAL_b119660a_4_k_cu_377210e7_70716thrust24THRUST_300001_SM_1000_NS12placeholders2_5E
	.align		8
        /*0130*/ 	.dword	_ZN39_INTERNAL_b119660a_4_k_cu_377210e7_70716thrust24THRUST_300001_SM_1000_NS12placeholders2_6E
	.align		8
        /*0138*/ 	.dword	_ZN39_INTERNAL_b119660a_4_k_cu_377210e7_70716thrust24THRUST_300001_SM_1000_NS12placeholders2_7E
	.align		8
        /*0140*/ 	.dword	_ZN39_INTERNAL_b119660a_4_k_cu_377210e7_70716thrust24THRUST_300001_SM_1000_NS12placeholders2_8E
	.align		8
        /*0148*/ 	.dword	_ZN39_INTERNAL_b119660a_4_k_cu_377210e7_70716thrust24THRUST_300001_SM_1000_NS12placeholders2_9E
	.align		8
        /*0150*/ 	.dword	_ZN39_INTERNAL_b119660a_4_k_cu_377210e7_70716thrust24THRUST_300001_SM_1000_NS12placeholders3_10E
	.align		8
        /*0158*/ 	.dword	_ZN39_INTERNAL_b119660a_4_k_cu_377210e7_70716thrust24THRUST_300001_SM_1000_NS3seqE
	.align		8
        /*0160*/ 	.dword	_ZN39_INTERNAL_b119660a_4_k_cu_377210e7_70716thrust24THRUST_300001_SM_1000_NS6deviceE


//--------------------- .text._ZN3cub18CUB_300001_SM_10006detail11EmptyKernelIvEEvv --------------------------
	.section	.text._ZN3cub18CUB_300001_SM_10006detail11EmptyKernelIvEEvv,"ax",@progbits
	.align	128
        .global         _ZN3cub18CUB_300001_SM_10006detail11EmptyKernelIvEEvv
        .type           _ZN3cub18CUB_300001_SM_10006detail11EmptyKernelIvEEvv,@function
        .size           _ZN3cub18CUB_300001_SM_10006detail11EmptyKernelIvEEvv,(.L_x_1 - _ZN3cub18CUB_300001_SM_10006detail11EmptyKernelIvEEvv)
        .other          _ZN3cub18CUB_300001_SM_10006detail11EmptyKernelIvEEvv,@"STO_CUDA_ENTRY STV_DEFAULT"
_ZN3cub18CUB_300001_SM_10006detail11EmptyKernelIvEEvv:
.text._ZN3cub18CUB_300001_SM_10006detail11EmptyKernelIvEEvv:
[----:B------:R-:W-:Y:S01]  /*0000*/  LDC R1, c[0x0][0x37c] ;  /* 0x0000df00ff017b82 */ /* 0x000fe20000000800 */
[----:B------:R-:W-:Y:S05]  /*0010*/  EXIT ;  /* 0x000000000000794d */ /* 0x000fea0003800000 */
.L_x_0:
[----:B------:R-:W-:-:S00]  /*0020*/  BRA `(.L_x_0) ;  /* 0xfffffffc00fc7947 */ /* 0x000fc0000383ffff */
[----:B------:R-:W-:-:S00]  /*0030*/  NOP ;  /* 0x0000000000007918 */ /* 0x000fc00000000000 */
        /* <DEDUP_REMOVED lines=12> */
.L_x_1:


//--------------------- .nv.shared.reserved.0     --------------------------
	.section	.nv.shared.reserved.0,"aw",@nobits
	.weak		__nv_reservedSMEM_offset_0_alias
	.size		__nv_reservedSMEM_offset_0_alias, 0, 64
	.other		__nv_reservedSMEM_offset_0_alias,@"STO_CUDA_RESERVED_SHARED STV_DEFAULT"
__nv_reservedSMEM_offset_0_alias:
	.zero		0
	.zero		64


//--------------------- .nv.global                --------------------------
	.section	.nv.global,"aw",@nobits
.nv.global:
	.type		_ZN39_INTERNAL_b119660a_4_k_cu_377210e7_70716thrust24THRUST_300001_SM_1000_NS12placeholders2_8E,@object
	.size		_ZN39_INTERNAL_b119660a_4_k_cu_377210e7_70716thrust24THRUST_300001_SM_1000_NS12placeholders2_8E,(_ZN39_INTERNAL_b119660a_4_k_cu_377210e7_70714cuda3std3__441_GLOBAL__N__b119660a_4_k_cu_377210e7_70716ignoreE - _ZN39_INTERNAL_b119660a_4_k_cu_377210e7_70716thrust24THRUST_300001_SM_1000_NS12placeholders2_8E)
_ZN39_INTERNAL_b119660a_4_k_cu_377210e7_70716thrust24THRUST_300001_SM_1000_NS12placeholders2_8E:
	.zero		1
	.type		_ZN39_INTERNAL_b119660a_4_k_cu_377210e7_70714cuda3std3__441_GLOBAL__N__b119660a_4_k_cu_377210e7_70716ignoreE,@object
	.size		_ZN39_INTERNAL_b119660a_4_k_cu_377210e7_70714cuda3std3__441_GLOBAL__N__b119660a_4_k_cu_377210e7_70716ignoreE,(_ZN39_INTERNAL_b119660a_4_k_cu_377210e7_70714cuda3std6ranges3__45__cpo4dataE - _ZN39_INTERNAL_b119660a_4_k_cu_377210e7_70714cuda3std3__441_GLOBAL__N__b119660a_4_k_cu_377210e7_70716ignoreE)
_ZN39_INTERNAL_b119660a_4_k_cu_377210e7_70714cuda3std3__441_GLOBAL__N__b119660a_4_k_cu_377210e7_70716ignoreE:
	.zero		1
	.type		_ZN39_INTERNAL_b119660a_4_k_cu_377210e7_70714cuda3std6ranges3__45__cpo4dataE,@object
	.size		_ZN39_INTERNAL_b119660a_4_k_cu_377210e7_70714cuda3std6ranges3__45__cpo4dataE,(_ZN39_INTERNAL_b119660a_4_k_cu_377210e7_70716thrust24THRUST_300001_SM_1000_NS6system3cpp3parE - _ZN39_INTERNAL_b119660a_4_k_cu_377210e7_70714cuda3std6ranges3__45__cpo4dataE)
_ZN39_INTERNAL_b119660a_4_k_cu_377210e7_70714cuda3std6ranges3__45__cpo4dataE:
	.zero		1
	.type		_ZN39_INTERNAL_b119660a_4_k_cu_377210e7_70716thrust24THRUST_300001_SM_1000_NS6system3cpp3parE,@object
	.size		_ZN39_INTERNAL_b119660a_4_k_cu_377210e7_70716thrust24THRUST_300001_SM_1000_NS6system3cpp3parE,(_ZN39_INTERNAL_b119660a_4_k_cu_377210e7_70714cuda3std3__45__cpo5beginE - _ZN39_INTERNAL_b119660a_4_k_cu_377210e7_70716thrust24THRUST_300001_SM_1000_NS6system3cpp3parE)
_ZN39_INTERNAL_b119660a_4_k_cu_377210e7_70716thrust24THRUST_300001_SM_1000_NS6system3cpp3parE:
	.zero		1
	.type		_ZN39_INTERNAL_b119660a_4_k_cu_377210e7_70714cuda3std3__45__cpo5beginE,@object
	.size		_ZN39_INTERNAL_b119660a_4_k_cu_377210e7_70714cuda3std3__45__cpo5beginE,(_ZN39_INTERNAL_b119660a_4_k_cu_377210e7_70714cuda3std6ranges3__45__cpo5beginE - _ZN39_INTERNAL_b119660a_4_k_cu_377210e7_70714cuda3std3__45__cpo5beginE)
_ZN39_INTERNAL_b119660a_4_k_cu_377210e7_70714cuda3std3__45__cpo5beginE:
	.zero		1
	.type		_ZN39_INTERNAL_b119660a_4_k_cu_377210e7_70714cuda3std6ranges3__45__cpo5beginE,@object
	.size		_ZN39_INTERNAL_b119660a_4_k_cu_377210e7_70714cuda3std6ranges3__45__cpo5beginE,(_ZN39_INTERNAL_b119660a_4_k_cu_377210e7_70716thrust24THRUST_300001_SM_1000_NS6deviceE - _ZN39_INTERNAL_b119660a_4_k_cu_377210e7_70714cuda3std6ranges3__45__cpo5beginE)
_ZN39_INTERNAL_b119660a_4_k_cu_377210e7_70714cuda3std6ranges3__45__cpo5beginE:
	.zero		1
	.type		_ZN39_INTERNAL_b119660a_4_k_cu_377210e7_70716thrust24THRUST_300001_SM_1000_NS6deviceE,@object
	.size		_ZN39_INTERNAL_b119660a_4_k_cu_377210e7_70716thrust24THRUST_300001_SM_1000_NS6deviceE,(_ZN39_INTERNAL_b119660a_4_k_cu_377210e7_70714cuda3std3__47nulloptE - _ZN39_INTERNAL_b119660a_4_k_cu_377210e7_70716thrust24THRUST_300001_SM_1000_NS6deviceE)
_ZN39_INTERNAL_b119660a_4_k_cu_377210e7_70716thrust24THRUST_300001_SM_1000_NS6deviceE:
	.zero		1
	.type		_ZN39_INTERNAL_b119660a_4_k_cu_377210e7_70714cuda3std3__47nulloptE,@object
	.size		_ZN39_INTERNAL_b119660a_4_k_cu_377210e7_70714cuda3std3__47nulloptE,(_ZN39_INTERNAL_b119660a_4_k_cu_377210e7_70714cuda3std6ranges3__45__cpo8distanceE - _ZN39_INTERNAL_b119660a_4_k_cu_377210e7_70714cuda3std3__47nulloptE)
_ZN39_INTERNAL_b119660a_4_k_cu_377210e7_70714cuda3std3__47nulloptE:
	.zero		1
	.type		_ZN39_INTERNAL_b119660a_4_k_cu_377210e7_70714cuda3std6ranges3__45__cpo8distanceE,@object
	.size		_ZN39_INTERNAL_b119660a_4_k_cu_377210e7_70714cuda3std6ranges3__45__cpo8distanceE,(_ZN39_INTERNAL_b119660a_4_k_cu_377210e7_70716thrust24THRUST_300001_SM_1000_NS12placeholders2_4E - _ZN39_INTERNAL_b119660a_4_k_cu_377210e7_70714cuda3std6ranges3__45__cpo8distanceE)
_ZN39_INTERNAL_b119660a_4_k_cu_377210e7_70714cuda3std6ranges3__45__cpo8distanceE:
	.zero		1
	.type		_ZN39_INTERNAL_b119660a_4_k_cu_377210e7_70716thrust24THRUST_300001_SM_1000_NS12placeholders2_4E,@object
	.size		_ZN39_INTERNAL_b119660a_4_k_cu_377210e7_70716thrust24THRUST_300001_SM_1000_NS12placeholders2_4E,(_ZN39_INTERNAL_b119660a_4_k_cu_377210e7_70714cuda3std3__45__cpo6rbeginE - _ZN39_INTERNAL_b119660a_4_k_cu_377210e7_70716thrust24THRUST_300001_SM_1000_NS12placeholders2_4E)
_ZN39_INTERNAL_b119660a_4_k_cu_377210e7_70716thrust24THRUST_300001_SM_1000_NS12placeholders2_4E:
	.zero		1
	.type		_ZN39_INTERNAL_b119660a_4_k_cu_377210e7_70714cuda3std3__45__cpo6rbeginE,@object
	.size		_ZN39_INTERNAL_b119660a_4_k_cu_377210e7_70714cuda3std3__45__cpo6rbeginE,(_ZN39_INTERNAL_b119660a_4_k_cu_377210e7_70714cuda3std6ranges3__45__cpo7advanceE - _ZN39_INTERNAL_b119660a_4_k_cu_377210e7_70714cuda3std3__45__cpo6rbeginE)
_ZN39_INTERNAL_b119660a_4_k_cu_377210e7_70714cuda3std3__45__cpo6rbeginE:
	.zero		1
	.type		_ZN39_INTERNAL_b119660a_4_k_cu_377210e7_70714cuda3std6ranges3__45__cpo7advanceE,@object
	.size		_ZN39_INTERNAL_b119660a_4_k_cu_377210e7_70714cuda3std6ranges3__45__cpo7advanceE,(_ZN39_INTERNAL_b119660a_4_k_cu_377210e7_70716thrust24THRUST_300001_SM_1000_NS12placeholders3_10E - _ZN39_INTERNAL_b119660a_4_k_cu_377210e7_70714cuda3std6ranges3__45__cpo7advanceE)
_ZN39_INTERNAL_b119660a_4_k_cu_377210e7_70714cuda3std6ranges3__45__cpo7advanceE:
	.zero		1
	.type		_ZN39_INTERNAL_b119660a_4_k_cu_377210e7_70716thrust24THRUST_300001_SM_1000_NS12placeholders3_10E,@object
	.size		_ZN39_INTERNAL_b119660a_4_k_cu_377210e7_70716thrust24THRUST_300001_SM_1000_NS12placeholders3_10E,(_ZN39_INTERNAL_b119660a_4_k_cu_377210e7_70714cuda3std3__48in_placeE - _ZN39_INTERNAL_b119660a_4_k_cu_377210e7_70716thrust24THRUST_300001_SM_1000_NS12placeholders3_10E)
_ZN39_INTERNAL_b119660a_4_k_cu_377210e7_70716thrust24THRUST_300001_SM_1000_NS12placeholders3_10E:
	.zero		1
	.type		_ZN39_INTERNAL_b119660a_4_k_cu_377210e7_70714cuda3std3__48in_placeE,@object
	.size		_ZN39_INTERNAL_b119660a_4_k_cu_377210e7_70714cuda3std3__48in_placeE,(_ZN39_INTERNAL_b119660a_4_k_cu_377210e7_70714cuda3std6ranges3__45__cpo4sizeE - _ZN39_INTERNAL_b119660a_4_k_cu_377210e7_70714cuda3std3__48in_placeE)
_ZN39_INTERNAL_b119660a_4_k_cu_377210e7_70714cuda3std3__48in_placeE:
	.zero		1
	.type		_ZN39_INTERNAL_b119660a_4_k_cu_377210e7_70714cuda3std6ranges3__45__cpo4sizeE,@object
	.size		_ZN39_INTERNAL_b119660a_4_k_cu_377210e7_70714cuda3std6ranges3__45__cpo4sizeE,(_ZN39_INTERNAL_b119660a_4_k_cu_377210e7_70716thrust24THRUST_300001_SM_1000_NS12placeholders2_2E - _ZN39_INTERNAL_b119660a_4_k_cu_377210e7_70714cuda3std6ranges3__45__cpo4sizeE)
_ZN39_INTERNAL_b119660a_4_k_cu_377210e7_70714cuda3std6ranges3__45__cpo4sizeE:
	.zero		1
	.type		_ZN39_INTERNAL_b119660a_4_k_cu_377210e7_70716thrust24THRUST_300001_SM_1000_NS12placeholders2_2E,@object
	.size		_ZN39_INTERNAL_b119660a_4_k_cu_377210e7_70716thrust24THRUST_300001_SM_1000_NS12placeholders2_2E,(_ZN39_INTERNAL_b119660a_4_k_cu_377210e7_70714cuda3std3__45__cpo6cbeginE - _ZN39_INTERNAL_b119660a_4_k_cu_377210e7_70716thrust24THRUST_300001_SM_1000_NS12placeholders2_2E)
_ZN39_INTERNAL_b119660a_4_k_cu_377210e7_70716thrust24THRUST_300001_SM_1000_NS12placeholders2_2E:
	.zero		1
	.type		_ZN39_INTERNAL_b119660a_4_k_cu_377210e7_70714cuda3std3__45__cpo6cbeginE,@object
	.size		_ZN39_INTERNAL_b119660a_4_k_cu_377210e7_70714cuda3std3__45__cpo6cbeginE,(_ZN39_INTERNAL_b119660a_4_k_cu_377210e7_70714cuda3std6ranges3__45__cpo6cbeginE - _ZN39_INTERNAL_b119660a_4_k_cu_377210e7_70714cuda3std3__45__cpo6cbeginE)
_ZN39_INTERNAL_b119660a_4_k_cu_377210e7_70714cuda3std3__45__cpo6cbeginE:
	.zero		1
	.type		_ZN39_INTERNAL_b119660a_4_k_cu_377210e7_70714cuda3std6ranges3__45__cpo6cbeginE,@object
	.size		_ZN39_INTERNAL_b119660a_4_k_cu_377210e7_70714cuda3std6ranges3__45__cpo6cbeginE,(_ZN39_INTERNAL_b119660a_4_k_cu_377210e7_70716thrust24THRUST_300001_SM_1000_NS12placeholders2_6E - _ZN39_INTERNAL_b119660a_4_k_cu_377210e7_70714cuda3std6ranges3__45__cpo6cbeginE)
_ZN39_INTERNAL_b119660a_4_k_cu_377210e7_70714cuda3std6ranges3__45__cpo6cbeginE:
	.zero		1
	.type		_ZN39_INTERNAL_b119660a_4_k_cu_377210e7_70716thrust24THRUST_300001_SM_1000_NS12placeholders2_6E,@object
	.size		_ZN39_INTERNAL_b119660a_4_k_cu_377210e7_70716thrust24THRUST_300001_SM_1000_NS12placeholders2_6E,(_ZN39_INTERNAL_b119660a_4_k_cu_377210e7_70714cuda3std3__45__cpo7crbeginE - _ZN39_INTERNAL_b119660a_4_k_cu_377210e7_70716thrust24THRUST_300001_SM_1000_NS12placeholders2_6E)
_ZN39_INTERNAL_b119660a_4_k_cu_377210e7_70716thrust24THRUST_300001_SM_1000_NS12placeholders2_6E:
	.zero		1
	.type		_ZN39_INTERNAL_b119660a_4_k_cu_377210e7_70714cuda3std3__45__cpo7crbeginE,@object
	.size		_ZN39_INTERNAL_b119660a_4_k_cu_377210e7_70714cuda3std3__45__cpo7crbeginE,(_ZN39_INTERNAL_b119660a_4_k_cu_377210e7_70714cuda3std6ranges3__45__cpo4nextE - _ZN39_INTERNAL_b119660a_4_k_cu_377210e7_70714cuda3std3__45__cpo7crbeginE)
_ZN39_INTERNAL_b119660a_4_k_cu_377210e7_70714cuda3std3__45__cpo7crbeginE:
	.zero		1
	.type		_ZN39_INTERNAL_b119660a_4_k_cu_377210e7_70714cuda3std6ranges3__45__cpo4nextE,@object
	.size		_ZN39_INTERNAL_b119660a_4_k_cu_377210e7_70714cuda3std6ranges3__45__cpo4nextE,(_ZN39_INTERNAL_b119660a_4_k_cu_377210e7_70714cuda3std6ranges3__45__cpo4swapE - _ZN39_INTERNAL_b119660a_4_k_cu_377210e7_70714cuda3std6ranges3__45__cpo4nextE)
_ZN39_INTERNAL_b119660a_4_k_cu_377210e7_70714cuda3std6ranges3__45__cpo4nextE:
	.zero		1
	.type		_ZN39_INTERNAL_b119660a_4_k_cu_377210e7_70714cuda3std6ranges3__45__cpo4swapE,@object
	.size		_ZN39_INTERNAL_b119660a_4_k_cu_377210e7_70714cuda3std6ranges3__45__cpo4swapE,(_ZN39_INTERNAL_b119660a_4_k_cu_377210e7_70716thrust24THRUST_300001_SM_1000_NS8cuda_cub10par_nosyncE - _ZN39_INTERNAL_b119660a_4_k_cu_377210e7_70714cuda3std6ranges3__45__cpo4swapE)
_ZN39_INTERNAL_b119660a_4_k_cu_377210e7_70714cuda3std6ranges3__45__cpo4swapE:
	.zero		1
	.type		_ZN39_INTERNAL_b119660a_4_k_cu_377210e7_70716thrust24THRUST_300001_SM_1000_NS8cuda_cub10par_nosyncE,@object
	.size		_ZN39_INTERNAL_b119660a_4_k_cu_377210e7_70716thrust24THRUST_300001_SM_1000_NS8cuda_cub10par_nosyncE,(_ZN39_INTERNAL_b119660a_4_k_cu_377210e7_70716thrust24THRUST_300001_SM_1000_NS3seqE - _ZN39_INTERNAL_b119660a_4_k_cu_377210e7_70716thrust24THRUST_300001_SM_1000_NS8cuda_cub10par_nosyncE)
_ZN39_INTERNAL_b119660a_4_k_cu_377210e7_70716thrust24THRUST_300001_SM_1000_NS8cuda_cub10par_nosyncE:
	.zero		1
	.type		_ZN39_INTERNAL_b119660a_4_k_cu_377210e7_70716thrust24THRUST_300001_SM_1000_NS3seqE,@object
	.size		_ZN39_INTERNAL_b119660a_4_k_cu_377210e7_70716thrust24THRUST_300001_SM_1000_NS3seqE,(_ZN39_INTERNAL_b119660a_4_k_cu_377210e7_70714cuda3std3__420unreachable_sentinelE - _ZN39_INTERNAL_b119660a_4_k_cu_377210e7_70716thrust24THRUST_300001_SM_1000_NS3seqE)
_ZN39_INTERNAL_b119660a_4_k_cu_377210e7_70716thrust24THRUST_300001_SM_1000_NS3seqE:
	.zero		1
	.type		_ZN39_INTERNAL_b119660a_4_k_cu_377210e7_70714cuda3std3__420unreachable_sentinelE,@object
	.size		_ZN39_INTERNAL_b119660a_4_k_cu_377210e7_70714cuda3std3__420unreachable_sentinelE,(_ZN39_INTERNAL_b119660a_4_k_cu_377210e7_70714cuda3std6ranges3__45__cpo5ssizeE - _ZN39_INTERNAL_b119660a_4_k_cu_377210e7_70714cuda3std3__420unreachable_sentinelE)
_ZN39_INTERNAL_b119660a_4_k_cu_377210e7_70714cuda3std3__420unreachable_sentinelE:
	.zero		1
	.type		_ZN39_INTERNAL_b119660a_4_k_cu_377210e7_70714cuda3std6ranges3__45__cpo5ssizeE,@object
	.size		_ZN39_INTERNAL_b119660a_4_k_cu_377210e7_70714cuda3std6ranges3__45__cpo5ssizeE,(_ZN39_INTERNAL_b119660a_4_k_cu_377210e7_70716thrust24THRUST_300001_SM_1000_NS12placeholders2_3E - _ZN39_INTERNAL_b119660a_4_k_cu_377210e7_70714cuda3std6ranges3__45__cpo5ssizeE)
_ZN39_INTERNAL_b119660a_4_k_cu_377210e7_70714cuda3std6ranges3__45__cpo5ssizeE:
	.zero		1
	.type		_ZN39_INTERNAL_b119660a_4_k_cu_377210e7_70716thrust24THRUST_300001_SM_1000_NS12placeholders2_3E,@object
	.size		_ZN39_INTERNAL_b119660a_4_k_cu_377210e7_70716thrust24THRUST_300001_SM_1000_NS12placeholders2_3E,(_ZN39_INTERNAL_b119660a_4_k_cu_377210e7_70714cuda3std3__45__cpo4cendE - _ZN39_INTERNAL_b119660a_4_k_cu_377210e7_70716thrust24THRUST_300001_SM_1000_NS12placeholders2_3E)
_ZN39_INTERNAL_b119660a_4_k_cu_377210e7_70716thrust24THRUST_300001_SM_1000_NS12placeholders2_3E:
	.zero		1
	.type		_ZN39_INTERNAL_b119660a_4_k_cu_377210e7_70714cuda3std3__45__cpo4cendE,@object
	.size		_ZN39_INTERNAL_b119660a_4_k_cu_377210e7_70714cuda3std3__45__cpo4cendE,(_ZN39_INTERNAL_b119660a_4_k_cu_377210e7_70714cuda3std6ranges3__45__cpo4cendE - _ZN39_INTERNAL_b119660a_4_k_cu_377210e7_70714cuda3std3__45__cpo4cendE)
_ZN39_INTERNAL_b119660a_4_k_cu_377210e7_70714cuda3std3__45__cpo4cendE:
	.zero		1
	.type		_ZN39_INTERNAL_b119660a_4_k_cu_377210e7_70714cuda3std6ranges3__45__cpo4cendE,@object
	.size		_ZN39_INTERNAL_b119660a_4_k_cu_377210e7_70714cuda3std6ranges3__45__cpo4cendE,(_ZN39_INTERNAL_b119660a_4_k_cu_377210e7_70716thrust24THRUST_300001_SM_1000_NS12placeholders2_7E - _ZN39_INTERNAL_b119660a_4_k_cu_377210e7_70714cuda3std6ranges3__45__cpo4cendE)
_ZN39_INTERNAL_b119660a_4_k_cu_377210e7_70714cuda3std6ranges3__45__cpo4cendE:
	.zero		1
	.type		_ZN39_INTERNAL_b119660a_4_k_cu_377210e7_70716thrust24THRUST_300001_SM_1000_NS12placeholders2_7E,@object
	.size		_ZN39_INTERNAL_b119660a_4_k_cu_377210e7_70716thrust24THRUST_300001_SM_1000_NS12placeholders2_7E,(_ZN39_INTERNAL_b119660a_4_k_cu_377210e7_70714cuda3std3__45__cpo5crendE - _ZN39_INTERNAL_b119660a_4_k_cu_377210e7_70716thrust24THRUST_300001_SM_1000_NS12placeholders2_7E)
_ZN39_INTERNAL_b119660a_4_k_cu_377210e7_70716thrust24THRUST_300001_SM_1000_NS12placeholders2_7E:
	.zero		1
	.type		_ZN39_INTERNAL_b119660a_4_k_cu_377210e7_70714cuda3std3__45__cpo5crendE,@object
	.size		_ZN39_INTERNAL_b119660a_4_k_cu_377210e7_70714cuda3std3__45__cpo5crendE,(_ZN39_INTERNAL_b119660a_4_k_cu_377210e7_70714cuda3std6ranges3__45__cpo4prevE - _ZN39_INTERNAL_b119660a_4_k_cu_377210e7_70714cuda3std3__45__cpo5crendE)
_ZN39_INTERNAL_b119660a_4_k_cu_377210e7_70714cuda3std3__45__cpo5crendE:
	.zero		1
	.type		_ZN39_INTERNAL_b119660a_4_k_cu_377210e7_70714cuda3std6ranges3__45__cpo4prevE,@object
	.size		_ZN39_INTERNAL_b119660a_4_k_cu_377210e7_70714cuda3std6ranges3__45__cpo4prevE,(_ZN39_INTERNAL_b119660a_4_k_cu_377210e7_70714cuda3std6ranges3__45__cpo9iter_moveE - _ZN39_INTERNAL_b119660a_4_k_cu_377210e7_70714cuda3std6ranges3__45__cpo4prevE)
_ZN39_INTERNAL_b119660a_4_k_cu_377210e7_70714cuda3std6ranges3__45__cpo4prevE:
	.zero		1
	.type		_ZN39_INTERNAL_b119660a_4_k_cu_377210e7_70714cuda3std6ranges3__45__cpo9iter_moveE,@object
	.size		_ZN39_INTERNAL_b119660a_4_k_cu_377210e7_70714cuda3std6ranges3__45__cpo9iter_moveE,(_ZN39_INTERNAL_b119660a_4_k_cu_377210e7_70716thrust24THRUST_300001_SM_1000_NS6system6detail10sequential3seqE - _ZN39_INTERNAL_b119660a_4_k_cu_377210e7_70714cuda3std6ranges3__45__cpo9iter_moveE)
_ZN39_INTERNAL_b119660a_4_k_cu_377210e7_70714cuda3std6ranges3__45__cpo9iter_moveE:
	.zero		1
	.type		_ZN39_INTERNAL_b119660a_4_k_cu_377210e7_70716thrust24THRUST_300001_SM_1000_NS6system6detail10sequential3seqE,@object
	.size		_ZN39_INTERNAL_b119660a_4_k_cu_377210e7_70716thrust24THRUST_300001_SM_1000_NS6system6detail10sequential3seqE,(_ZN39_INTERNAL_b119660a_4_k_cu_377210e7_70716thrust24THRUST_300001_SM_1000_NS12placeholders2_9E - _ZN39_INTERNAL_b119660a_4_k_cu_377210e7_70716thrust24THRUST_300001_SM_1000_NS6system6detail10sequential3seqE)
_ZN39_INTERNAL_b119660a_4_k_cu_377210e7_70716thrust24THRUST_300001_SM_1000_NS6system6detail10sequential3seqE:
	.zero		1
	.type		_ZN39_INTERNAL_b119660a_4_k_cu_377210e7_70716thrust24THRUST_300001_SM_1000_NS12placeholders2_9E,@object
	.size		_ZN39_INTERNAL_b119660a_4_k_cu_377210e7_70716thrust24THRUST_300001_SM_1000_NS12placeholders2_9E,(_ZN39_INTERNAL_b119660a_4_k_cu_377210e7_70714cuda3std3__419piecewise_constructE - _ZN39_INTERNAL_b119660a_4_k_cu_377210e7_70716thrust24THRUST_300001_SM_1000_NS12placeholders2_9E)
_ZN39_INTERNAL_b119660a_4_k_cu_377210e7_70716thrust24THRUST_300001_SM_1000_NS12placeholders2_9E:
	.zero		1
	.type		_ZN39_INTERNAL_b119660a_4_k_cu_377210e7_70714cuda3std3__419piecewise_constructE,@object
	.size		_ZN39_INTERNAL_b119660a_4_k_cu_377210e7_70714cuda3std3__419piecewise_constructE,(_ZN39_INTERNAL_b119660a_4_k_cu_377210e7_70714cuda3std6ranges3__45__cpo5cdataE - _ZN39_INTERNAL_b119660a_4_k_cu_377210e7_70714cuda3std3__419piecewise_constructE)
_ZN39_INTERNAL_b119660a_4_k_cu_377210e7_70714cuda3std3__419piecewise_constructE:
	.zero		1
	.type		_ZN39_INTERNAL_b119660a_4_k_cu_377210e7_70714cuda3std6ranges3__45__cpo5cdataE,@object
	.size		_ZN39_INTERNAL_b119660a_4_k_cu_377210e7_70714cuda3std6ranges3__45__cpo5cdataE,(_ZN39_INTERNAL_b119660a_4_k_cu_377210e7_70716thrust24THRUST_300001_SM_1000_NS12placeholders2_1E - _ZN39_INTERNAL_b119660a_4_k_cu_377210e7_70714cuda3std6ranges3__45__cpo5cdataE)
_ZN39_INTERNAL_b119660a_4_k_cu_377210e7_70714cuda3std6ranges3__45__cpo5cdataE:
	.zero		1
	.type		_ZN39_INTERNAL_b119660a_4_k_cu_377210e7_70716thrust24THRUST_300001_SM_1000_NS12placeholders2_1E,@object
	.size		_ZN39_INTERNAL_b119660a_4_k_cu_377210e7_70716thrust24THRUST_300001_SM_1000_NS12placeholders2_1E,(_ZN39_INTERNAL_b119660a_4_k_cu_377210e7_70714cuda3std3__45__cpo3endE - _ZN39_INTERNAL_b119660a_4_k_cu_377210e7_70716thrust24THRUST_300001_SM_1000_NS12placeholders2_1E)
_ZN39_INTERNAL_b119660a_4_k_cu_377210e7_70716thrust24THRUST_300001_SM_1000_NS12placeholders2_1E:
	.zero		1
	.type		_ZN39_INTERNAL_b119660a_4_k_cu_377210e7_70714cuda3std3__45__cpo3endE,@object
	.size		_ZN39_INTERNAL_b119660a_4_k_cu_377210e7_70714cuda3std3__45__cpo3endE,(_ZN39_INTERNAL_b119660a_4_k_cu_377210e7_70714cuda3std6ranges3__45__cpo3endE - _ZN39_INTERNAL_b119660a_4_k_cu_377210e7_70714cuda3std3__45__cpo3endE)
_ZN39_INTERNAL_b119660a_4_k_cu_377210e7_70714cuda3std3__45__cpo3endE:
	.zero		1
	.type		_ZN39_INTERNAL_b119660a_4_k_cu_377210e7_70714cuda3std6ranges3__45__cpo3endE,@object
	.size		_ZN39_INTERNAL_b119660a_4_k_cu_377210e7_70714cuda3std6ranges3__45__cpo3endE,(_ZN39_INTERNAL_b119660a_4_k_cu_377210e7_70716thrust24THRUST_300001_SM_1000_NS12placeholders2_5E - _ZN39_INTERNAL_b119660a_4_k_cu_377210e7_70714cuda3std6ranges3__45__cpo3endE)
_ZN39_INTERNAL_b119660a_4_k_cu_377210e7_70714cuda3std6ranges3__45__cpo3endE:
	.zero		1
	.type		_ZN39_INTERNAL_b119660a_4_k_cu_377210e7_70716thrust24THRUST_300001_SM_1000_NS12placeholders2_5E,@object
	.size		_ZN39_INTERNAL_b119660a_4_k_cu_377210e7_70716thrust24THRUST_300001_SM_1000_NS12placeholders2_5E,(_ZN39_INTERNAL_b119660a_4_k_cu_377210e7_70714cuda3std3__45__cpo4rendE - _ZN39_INTERNAL_b119660a_4_k_cu_377210e7_70716thrust24THRUST_300001_SM_1000_NS12placeholders2_5E)
_ZN39_INTERNAL_b119660a_4_k_cu_377210e7_70716thrust24THRUST_300001_SM_1000_NS12placeholders2_5E:
	.zero		1
	.type		_ZN39_INTERNAL_b119660a_4_k_cu_377210e7_70714cuda3std3__45__cpo4rendE,@object
	.size		_ZN39_INTERNAL_b119660a_4_k_cu_377210e7_70714cuda3std3__45__cpo4rendE,(_ZN39_INTERNAL_b119660a_4_k_cu_377210e7_70714cuda3std6ranges3__45__cpo9iter_swapE - _ZN39_INTERNAL_b119660a_4_k_cu_377210e7_70714cuda3std3__45__cpo4rendE)
_ZN39_INTERNAL_b119660a_4_k_cu_377210e7_70714cuda3std3__45__cpo4rendE:
	.zero		1
	.type		_ZN39_INTERNAL_b119660a_4_k_cu_377210e7_70714cuda3std6ranges3__45__cpo9iter_swapE,@object
	.size		_ZN39_INTERNAL_b119660a_4_k_cu_377210e7_70714cuda3std6ranges3__45__cpo9iter_swapE,(_ZN39_INTERNAL_b119660a_4_k_cu_377210e7_70714cuda3std3__48unexpectE - _ZN39_INTERNAL_b119660a_4_k_cu_377210e7_70714cuda3std6ranges3__45__cpo9iter_swapE)
_ZN39_INTERNAL_b119660a_4_k_cu_377210e7_70714cuda3std6ranges3__45__cpo9iter_swapE:
	.zero		1
	.type		_ZN39_INTERNAL_b119660a_4_k_cu_377210e7_70714cuda3std3__48unexpectE,@object
	.size		_ZN39_INTERNAL_b119660a_4_k_cu_377210e7_70714cuda3std3__48unexpectE,(_ZN39_INTERNAL_b119660a_4_k_cu_377210e7_70716thrust24THRUST_300001_SM_1000_NS8cuda_cub3parE - _ZN39_INTERNAL_b119660a_4_k_cu_377210e7_70714cuda3std3__48unexpectE)
_ZN39_INTERNAL_b119660a_4_k_cu_377210e7_70714cuda3std3__48unexpectE:
	.zero		1
	.type		_ZN39_INTERNAL_b119660a_4_k_cu_377210e7_70716thrust24THRUST_300001_SM_1000_NS8cuda_cub3parE,@object
	.size		_ZN39_INTERNAL_b119660a_4_k_cu_377210e7_70716thrust24THRUST_300001_SM_1000_NS8cuda_cub3parE,(.L_29 - _ZN39_INTERNAL_b119660a_4_k_cu_377210e7_70716thrust24THRUST_300001_SM_1000_NS8cuda_cub3parE)
_ZN39_INTERNAL_b119660a_4_k_cu_377210e7_70716thrust24THRUST_300001_SM_1000_NS8cuda_cub3parE:
	.zero		1
.L_29:


//--------------------- .nv.constant0._ZN3cub18CUB_300001_SM_10006detail11EmptyKernelIvEEvv --------------------------
	.section	.nv.constant0._ZN3cub18CUB_300001_SM_10006detail11EmptyKernelIvEEvv,"a",@progbits
	.sectionflags	@""
	.align	4
.nv.constant0._ZN3cub18CUB_300001_SM_10006detail11EmptyKernelIvEEvv:
	.zero		896


//--------------------- SYMBOLS --------------------------

	.type		.nv.reservedSmem.offset0,@object
	.size		.nv.reservedSmem.offset0,0x4
